//
// Generated by NVIDIA NVVM Compiler
//
// Compiler Build ID: CL-36424714
// Cuda compilation tools, release 13.0, V13.0.88
// Based on NVVM 20.0.0
//

.version 9.0
.target sm_100
.address_size 64

	// .globl	_Z8setArrayPii
.extern .func  (.param .b32 func_retval0) vprintf
(
	.param .b64 vprintf_param_0,
	.param .b64 vprintf_param_1
)
;
.global .align 1 .b8 $str[7] = {70, 111, 117, 110, 100, 10};

.visible .entry _Z8setArrayPii(
	.param .u64 .ptr .align 1 _Z8setArrayPii_param_0,
	.param .u32 _Z8setArrayPii_param_1
)
{
	.reg .pred 	%p<3>;
	.reg .b32 	%r<11>;
	.reg .b64 	%rd<5>;

	ld.param.u64 	%rd2, [_Z8setArrayPii_param_0];
	ld.param.u32 	%r6, [_Z8setArrayPii_param_1];
	mov.u32 	%r7, %ctaid.x;
	mov.u32 	%r1, %ntid.x;
	mov.u32 	%r8, %tid.x;
	mad.lo.s32 	%r10, %r7, %r1, %r8;
	setp.ge.s32 	%p1, %r10, %r6;
	@%p1 bra 	$L__BB0_3;
	mov.u32 	%r9, %nctaid.x;
	mul.lo.s32 	%r3, %r9, %r1;
	cvta.to.global.u64 	%rd1, %rd2;
$L__BB0_2:
	mul.wide.s32 	%rd3, %r10, 4;
	add.s64 	%rd4, %rd1, %rd3;
	st.global.u32 	[%rd4], %r10;
	add.s32 	%r10, %r10, %r3;
	setp.lt.s32 	%p2, %r10, %r6;
	@%p2 bra 	$L__BB0_2;
$L__BB0_3:
	ret;

}
	// .globl	_Z6searchPiii
.visible .entry _Z6searchPiii(
	.param .u64 .ptr .align 1 _Z6searchPiii_param_0,
	.param .u32 _Z6searchPiii_param_1,
	.param .u32 _Z6searchPiii_param_2
)
{
	.reg .pred 	%p<4>;
	.reg .b32 	%r<15>;
	.reg .b64 	%rd<7>;

	ld.param.u64 	%rd2, [_Z6searchPiii_param_0];
	ld.param.u32 	%r6, [_Z6searchPiii_param_1];
	ld.param.u32 	%r7, [_Z6searchPiii_param_2];
	mov.u32 	%r8, %ctaid.x;
	mov.u32 	%r1, %ntid.x;
	mov.u32 	%r9, %tid.x;
	mad.lo.s32 	%r14, %r8, %r1, %r9;
	setp.ge.s32 	%p1, %r14, %r6;
	@%p1 bra 	$L__BB1_5;
	mov.u32 	%r10, %nctaid.x;
	mul.lo.s32 	%r3, %r10, %r1;
	cvta.to.global.u64 	%rd1, %rd2;
	mov.u64 	%rd5, $str;
$L__BB1_2:
	mul.wide.s32 	%rd3, %r14, 4;
	add.s64 	%rd4, %rd1, %rd3;
	ld.global.u32 	%r11, [%rd4];
	setp.ne.s32 	%p2, %r11, %r7;
	@%p2 bra 	$L__BB1_4;
	cvta.global.u64 	%rd6, %rd5;
	{ // callseq 0, 0
	.param .b64 param0;
	st.param.b64 	[param0], %rd6;
	.param .b64 param1;
	st.param.b64 	[param1], 0;
	.param .b32 retval0;
	call.uni (retval0), 
	vprintf, 
	(
	param0, 
	param1
	);
	ld.param.b32 	%r12, [retval0];
	} // callseq 0
$L__BB1_4:
	add.s32 	%r14, %r14, %r3;
	setp.lt.s32 	%p3, %r14, %r6;
	@%p3 bra 	$L__BB1_2;
$L__BB1_5:
	ret;

}


// ===== COMPILED SASS (sm_100) =====

	.target	sm_100

	.elftype	@"ET_EXEC"


//--------------------- .note.nv.tkinfo           --------------------------
	.section	.note.nv.tkinfo,"",@"SHT_NOTE"
	.sectionflags	@"SHF_NOTE_NV_TKINFO"
	.tkinfo
        /*0018*/ 	.word	0x00000002
        /*0030*/ 	.string	""
        /*0030*/ 	.string	"ptxas"
        /*0030*/ 	.string	"Cuda compilation tools, release 13.0, V13.0.88"
        /*0030*/ 	.string	"Build cuda_13.0.r13.0/compiler.36424714_0"
        /*0030*/ 	.string	"-arch sm_100 -m 64 "



//--------------------- .note.nv.cuinfo           --------------------------
	.section	.note.nv.cuinfo,"",@"SHT_NOTE"
	.sectionflags	@"SHF_NOTE_NV_CUINFO"
        /*0018*/ 	.short	0x0002
        /*001a*/ 	.short	0x0064
        /*001c*/ 	.short	0x0082
	.zero		2


//--------------------- .nv.info                  --------------------------
	.section	.nv.info,"",@"SHT_CUDA_INFO"
	.align	4


	//----- nvinfo : EIATTR_REGCOUNT
	.align		4
        /*0000*/ 	.byte	0x04, 0x2f
        /*0002*/ 	.short	(.L_2 - .L_1)
	.align		4
.L_1:
        /*0004*/ 	.word	index@(_Z8setArrayPii)
        /*0008*/ 	.word	0x0000000a


	//----- nvinfo : EIATTR_FRAME_SIZE
	.align		4
.L_2:
        /*000c*/ 	.byte	0x04, 0x11
        /*000e*/ 	.short	(.L_4 - .L_3)
	.align		4
.L_3:
        /*0010*/ 	.word	index@(_Z8setArrayPii)
        /*0014*/ 	.word	0x00000000


	//----- nvinfo : EIATTR_REGCOUNT
	.align		4
.L_4:
        /*0018*/ 	.byte	0x04, 0x2f
        /*001a*/ 	.short	(.L_6 - .L_5)
	.align		4
.L_5:
        /*001c*/ 	.word	index@(_Z6searchPiii)
        /*0020*/ 	.word	0x00000019


	//----- nvinfo : EIATTR_FRAME_SIZE
	.align		4
.L_6:
        /*0024*/ 	.byte	0x04, 0x11
        /*0026*/ 	.short	(.L_8 - .L_7)
	.align		4
.L_7:
        /*0028*/ 	.word	index@(_Z6searchPiii)
        /*002c*/ 	.word	0x00000000


	//----- nvinfo : EIATTR_MIN_STACK_SIZE
	.align		4
.L_8:
        /*0030*/ 	.byte	0x04, 0x12
        /*0032*/ 	.short	(.L_10 - .L_9)
	.align		4
.L_9:
        /*0034*/ 	.word	index@(_Z6searchPiii)
        /*0038*/ 	.word	0x00000000


	//----- nvinfo : EIATTR_MIN_STACK_SIZE
	.align		4
.L_10:
        /*003c*/ 	.byte	0x04, 0x12
        /*003e*/ 	.short	(.L_12 - .L_11)
	.align		4
.L_11:
        /*0040*/ 	.word	index@(_Z8setArrayPii)
        /*0044*/ 	.word	0x00000000
.L_12:


//--------------------- .nv.compat                --------------------------
	.section	.nv.compat,"",@"SHT_CUDA_COMPAT_INFO"
	.align	4
        /*0000*/ 	.byte	0x02, 0x09, 0x00, 0x00, 0x02, 0x02, 0x01, 0x00, 0x02, 0x05, 0x05, 0x00, 0x03, 0x07, 0x01, 0x01
        /*0010*/ 	.byte	0x02, 0x03, 0x00, 0x00, 0x02, 0x06, 0x01, 0x00, 0x04, 0x0b, 0x08, 0x00, 0x09, 0x00, 0x00, 0x00
        /*0020*/ 	.byte	0x00, 0x00, 0x00, 0x00


//--------------------- .nv.info._Z6searchPiii    --------------------------
	.section	.nv.info._Z6searchPiii,"",@"SHT_CUDA_INFO"
	.sectionflags	@""
	.align	4


	//----- nvinfo : EIATTR_CUDA_API_VERSION
	.align		4
        /*0000*/ 	.byte	0x04, 0x37
        /*0002*/ 	.short	(.L_14 - .L_13)
.L_13:
        /*0004*/ 	.word	0x00000082


	//----- nvinfo : EIATTR_KPARAM_INFO
	.align		4
.L_14:
        /*0008*/ 	.byte	0x04, 0x17
        /*000a*/ 	.short	(.L_16 - .L_15)
.L_15:
        /*000c*/ 	.word	0x00000000
        /*0010*/ 	.short	0x0002
        /*0012*/ 	.short	0x000c
        /*0014*/ 	.byte	0x00, 0xf0, 0x11, 0x00


	//----- nvinfo : EIATTR_KPARAM_INFO
	.align		4
.L_16:
        /*0018*/ 	.byte	0x04, 0x17
        /*001a*/ 	.short	(.L_18 - .L_17)
.L_17:
        /*001c*/ 	.word	0x00000000
        /*0020*/ 	.short	0x0001
        /*0022*/ 	.short	0x0008
        /*0024*/ 	.byte	0x00, 0xf0, 0x11, 0x00


	//----- nvinfo : EIATTR_KPARAM_INFO
	.align		4
.L_18:
        /*0028*/ 	.byte	0x04, 0x17
        /*002a*/ 	.short	(.L_20 - .L_19)
.L_19:
        /*002c*/ 	.word	0x00000000
        /*0030*/ 	.short	0x0000
        /*0032*/ 	.short	0x0000
        /*0034*/ 	.byte	0x00, 0xf5, 0x21, 0x00


	//----- nvinfo : EIATTR_SPARSE_MMA_MASK
	.align		4
.L_20:
        /*0038*/ 	.byte	0x03, 0x50
        /*003a*/ 	.short	0x0000


	//----- nvinfo : EIATTR_MAXREG_COUNT
	.align		4
        /*003c*/ 	.byte	0x03, 0x1b
        /*003e*/ 	.short	0x00ff


	//----- nvinfo : EIATTR_EXTERNS
	.align		4
        /*0040*/ 	.byte	0x04, 0x0f
        /*0042*/ 	.short	(.L_22 - .L_21)


	//   ....[0]....
	.align		4
.L_21:
        /*0044*/ 	.word	index@(vprintf)


	//----- nvinfo : EIATTR_MERCURY_ISA_VERSION
	.align		4
.L_22:
        /*0048*/ 	.byte	0x03, 0x5f
        /*004a*/ 	.short	0x0101


	//----- nvinfo : EIATTR_VRC_CTA_INIT_COUNT
	.align		4
        /*004c*/ 	.byte	0x02, 0x4a
	.zero		1
	.zero		1


	//----- nvinfo : EIATTR_SYSCALL_OFFSETS
	.align		4
        /*0050*/ 	.byte	0x04, 0x46
        /*0052*/ 	.short	(.L_24 - .L_23)


	//   ....[0]....
.L_23:
        /*0054*/ 	.word	0x000001c0


	//----- nvinfo : EIATTR_EXIT_INSTR_OFFSETS
	.align		4
.L_24:
        /*0058*/ 	.byte	0x04, 0x1c
        /*005a*/ 	.short	(.L_26 - .L_25)


	//   ....[0]....
.L_25:
        /*005c*/ 	.word	0x00000070


	//   ....[1]....
        /*0060*/ 	.word	0x00000200


	//----- nvinfo : EIATTR_CRS_STACK_SIZE
	.align		4
.L_26:
        /*0064*/ 	.byte	0x04, 0x1e
        /*0066*/ 	.short	(.L_28 - .L_27)
.L_27:
        /*0068*/ 	.word	0x00000000


	//----- nvinfo : EIATTR_CBANK_PARAM_SIZE
	.align		4
.L_28:
        /*006c*/ 	.byte	0x03, 0x19
        /*006e*/ 	.short	0x0010


	//----- nvinfo : EIATTR_PARAM_CBANK
	.align		4
        /*0070*/ 	.byte	0x04, 0x0a
        /*0072*/ 	.short	(.L_30 - .L_29)
	.align		4
.L_29:
        /*0074*/ 	.word	index@(.nv.constant0._Z6searchPiii)
        /*0078*/ 	.short	0x0380
        /*007a*/ 	.short	0x0010


	//----- nvinfo : EIATTR_SW_WAR
	.align		4
.L_30:
        /*007c*/ 	.byte	0x04, 0x36
        /*007e*/ 	.short	(.L_32 - .L_31)
.L_31:
        /*0080*/ 	.word	0x00000008
.L_32:


//--------------------- .nv.info._Z8setArrayPii   --------------------------
	.section	.nv.info._Z8setArrayPii,"",@"SHT_CUDA_INFO"
	.sectionflags	@""
	.align	4


	//----- nvinfo : EIATTR_CUDA_API_VERSION
	.align		4
        /*0000*/ 	.byte	0x04, 0x37
        /*0002*/ 	.short	(.L_34 - .L_33)
.L_33:
        /*0004*/ 	.word	0x00000082


	//----- nvinfo : EIATTR_KPARAM_INFO
	.align		4
.L_34:
        /*0008*/ 	.byte	0x04, 0x17
        /*000a*/ 	.short	(.L_36 - .L_35)
.L_35:
        /*000c*/ 	.word	0x00000000
        /*0010*/ 	.short	0x0001
        /*0012*/ 	.short	0x0008
        /*0014*/ 	.byte	0x00, 0xf0, 0x11, 0x00


	//----- nvinfo : EIATTR_KPARAM_INFO
	.align		4
.L_36:
        /*0018*/ 	.byte	0x04, 0x17
        /*001a*/ 	.short	(.L_38 - .L_37)
.L_37:
        /*001c*/ 	.word	0x00000000
        /*0020*/ 	.short	0x0000
        /*0022*/ 	.short	0x0000
        /*0024*/ 	.byte	0x00, 0xf5, 0x21, 0x00


	//----- nvinfo : EIATTR_SPARSE_MMA_MASK
	.align		4
.L_38:
        /*0028*/ 	.byte	0x03, 0x50
        /*002a*/ 	.short	0x0000


	//----- nvinfo : EIATTR_MAXREG_COUNT
	.align		4
        /*002c*/ 	.byte	0x03, 0x1b
        /*002e*/ 	.short	0x00ff


	//----- nvinfo : EIATTR_MERCURY_ISA_VERSION
	.align		4
        /*0030*/ 	.byte	0x03, 0x5f
        /*0032*/ 	.short	0x0101


	//----- nvinfo : EIATTR_VRC_CTA_INIT_COUNT
	.align		4
        /*0034*/ 	.byte	0x02, 0x4a
	.zero		1
	.zero		1


	//----- nvinfo : EIATTR_EXIT_INSTR_OFFSETS
	.align		4
        /*0038*/ 	.byte	0x04, 0x1c
        /*003a*/ 	.short	(.L_40 - .L_39)


	//   ....[0]....
.L_39:
        /*003c*/ 	.word	0x00000070


	//   ....[1]....
        /*0040*/ 	.word	0x00000110


	//----- nvinfo : EIATTR_CRS_STACK_SIZE
	.align		4
.L_40:
        /*0044*/ 	.byte	0x04, 0x1e
        /*0046*/ 	.short	(.L_42 - .L_41)
.L_41:
        /*0048*/ 	.word	0x00000000


	//----- nvinfo : EIATTR_CBANK_PARAM_SIZE
	.align		4
.L_42:
        /*004c*/ 	.byte	0x03, 0x19
        /*004e*/ 	.short	0x000c


	//----- nvinfo : EIATTR_PARAM_CBANK
	.align		4
        /*0050*/ 	.byte	0x04, 0x0a
        /*0052*/ 	.short	(.L_44 - .L_43)
	.align		4
.L_43:
        /*0054*/ 	.word	index@(.nv.constant0._Z8setArrayPii)
        /*0058*/ 	.short	0x0380
        /*005a*/ 	.short	0x000c


	//----- nvinfo : EIATTR_SW_WAR
	.align		4
.L_44:
        /*005c*/ 	.byte	0x04, 0x36
        /*005e*/ 	.short	(.L_46 - .L_45)
.L_45:
        /*0060*/ 	.word	0x00000008
.L_46:


//--------------------- .nv.callgraph             --------------------------
	.section	.nv.callgraph,"",@"SHT_CUDA_CALLGRAPH"
	.align	4
	.sectionentsize	8
	.align		4
        /*0000*/ 	.word	0x00000000
	.align		4
        /*0004*/ 	.word	0xffffffff
	.align		4
        /*0008*/ 	.word	index@(_Z6searchPiii)
	.align		4
        /*000c*/ 	.word	index@(vprintf)
	.align		4
        /*0010*/ 	.word	0x00000000
	.align		4
        /*0014*/ 	.word	0xfffffffe
	.align		4
        /*0018*/ 	.word	0x00000000
	.align		4
        /*001c*/ 	.word	0xfffffffd
	.align		4
        /*0020*/ 	.word	0x00000000
	.align		4
        /*0024*/ 	.word	0xfffffffc


//--------------------- .nv.constant4             --------------------------
	.section	.nv.constant4,"a",@progbits
	.align	8
	.align		8
.nv.constant4:
        /*0000*/ 	.dword	vprintf
	.align		8
        /*0008*/ 	.dword	$str


//--------------------- .text._Z6searchPiii       --------------------------
	.section	.text._Z6searchPiii,"ax",@progbits
	.align	128
        .global         _Z6searchPiii
        .type           _Z6searchPiii,@function
        .size           _Z6searchPiii,(.L_x_6 - _Z6searchPiii)
        .other          _Z6searchPiii,@"STO_CUDA_ENTRY STV_DEFAULT"
_Z6searchPiii:
.text._Z6searchPiii:
[----:B------:R-:W0:Y:S01]  /*0000*/  LDC R1, c[0x0][0x37c] ;  /* 0x0000df00ff017b82 */ /* 0x000e220000000800 */
[----:B------:R-:W1:Y:S07]  /*0010*/  S2R R19, SR_TID.X ;  /* 0x0000000000137919 */ /* 0x000e6e0000002100 */
[----:B------:R-:W1:Y:S01]  /*0020*/  S2UR UR4, SR_CTAID.X ;  /* 0x00000000000479c3 */ /* 0x000e620000002500 */
[----:B------:R-:W2:Y:S07]  /*0030*/  LDCU UR5, c[0x0][0x388] ;  /* 0x00007100ff0577ac */ /* 0x000eae0008000800 */
[----:B------:R-:W1:Y:S02]  /*0040*/  LDC R18, c[0x0][0x360] ;  /* 0x0000d800ff127b82 */ /* 0x000e640000000800 */
[----:B-1----:R-:W-:-:S05]  /*0050*/  IMAD R19, R18, UR4, R19 ;  /* 0x0000000412137c24 */ /* 0x002fca000f8e0213 */
[----:B--2---:R-:W-:-:S13]  /*0060*/  ISETP.GE.AND P0, PT, R19, UR5, PT ;  /* 0x0000000513007c0c */ /* 0x004fda000bf06270 */
[----:B0-----:R-:W-:Y:S05]  /*0070*/  @P0 EXIT ;  /* 0x000000000000094d */ /* 0x001fea0003800000 */
[----:B------:R-:W0:Y:S01]  /*0080*/  LDC.64 R16, c[0x0][0x380] ;  /* 0x0000e000ff107b82 */ /* 0x000e220000000a00 */
[----:B------:R-:W1:Y:S01]  /*0090*/  LDCU UR4, c[0x0][0x370] ;  /* 0x00006e00ff0477ac */ /* 0x000e620008000800 */
[----:B------:R-:W2:Y:S01]  /*00a0*/  LDCU.64 UR36, c[0x0][0x358] ;  /* 0x00006b00ff2477ac */ /* 0x000ea20008000a00 */
[----:B------:R-:W3:Y:S01]  /*00b0*/  LDCU.64 UR38, c[0x0][0x388] ;  /* 0x00007100ff2677ac */ /* 0x000ee20008000a00 */
[----:B-1----:R-:W-:-:S07]  /*00c0*/  IMAD R18, R18, UR4, RZ ;  /* 0x0000000412127c24 */ /* 0x002fce000f8e02ff */
.L_x_2:
[----:B0-----:R-:W-:-:S06]  /*00d0*/  IMAD.WIDE R2, R19, 0x4, R16 ;  /* 0x0000000413027825 */ /* 0x001fcc00078e0210 */
[----:B--2---:R-:W2:Y:S01]  /*00e0*/  LDG.E R2, desc[UR36][R2.64] ;  /* 0x0000002402027981 */ /* 0x004ea2000c1e1900 */
[----:B------:R-:W-:Y:S01]  /*00f0*/  IMAD.IADD R19, R18, 0x1, R19 ;  /* 0x0000000112137824 */ /* 0x000fe200078e0213 */
[----:B------:R-:W-:Y:S04]  /*0100*/  BSSY.RECONVERGENT B6, `(.L_x_0) ;  /* 0x000000d000067945 */ /* 0x000fe80003800200 */
[----:B---3--:R-:W-:-:S04]  /*0110*/  ISETP.GE.AND P1, PT, R19, UR38, PT ;  /* 0x0000002613007c0c */ /* 0x008fc8000bf26270 */
[----:B------:R-:W-:Y:S02]  /*0120*/  P2R R22, PR, RZ, 0x2 ;  /* 0x00000002ff167803 */ /* 0x000fe40000000000 */
[----:B--2---:R-:W-:-:S13]  /*0130*/  ISETP.NE.AND P0, PT, R2, UR39, PT ;  /* 0x0000002702007c0c */ /* 0x004fda000bf05270 */
[----:B------:R-:W-:Y:S05]  /*0140*/  @P0 BRA `(.L_x_1) ;  /* 0x0000000000200947 */ /* 0x000fea0003800000 */
[----:B------:R-:W-:Y:S01]  /*0150*/  MOV R0, 0x0 ;  /* 0x0000000000007802 */ /* 0x000fe20000000f00 */
[----:B------:R-:W0:Y:S01]  /*0160*/  LDCU.64 UR4, c[0x4][0x8] ;  /* 0x01000100ff0477ac */ /* 0x000e220008000a00 */
[----:B------:R-:W-:Y:S02]  /*0170*/  CS2R R6, SRZ ;  /* 0x0000000000067805 */ /* 0x000fe4000001ff00 */
[----:B------:R1:W2:Y:S01]  /*0180*/  LDC.64 R2, c[0x4][R0] ;  /* 0x0100000000027b82 */ /* 0x0002a20000000a00 */
[----:B0-----:R-:W-:Y:S02]  /*0190*/  IMAD.U32 R4, RZ, RZ, UR4 ;  /* 0x00000004ff047e24 */ /* 0x001fe4000f8e00ff */
[----:B-1----:R-:W-:-:S07]  /*01a0*/  IMAD.U32 R5, RZ, RZ, UR5 ;  /* 0x00000005ff057e24 */ /* 0x002fce000f8e00ff */
[----:B------:R-:W-:-:S07]  /*01b0*/  LEPC R20, `(.L_x_1) ;  /* 0x000000001014794e */ /* 0x000fce0000000000 */
[----:B--2---:R-:W-:Y:S05]  /*01c0*/  CALL.ABS.NOINC R2 ;  /* 0x0000000002007343 */ /* 0x004fea0003c00000 */
.L_x_1:
[----:B------:R-:W-:Y:S05]  /*01d0*/  BSYNC.RECONVERGENT B6 ;  /* 0x0000000000067941 */ /* 0x000fea0003800200 */
.L_x_0:
[----:B------:R-:W-:-:S13]  /*01e0*/  ISETP.NE.AND P6, PT, R22, RZ, PT ;  /* 0x000000ff1600720c */ /* 0x000fda0003fc5270 */
[----:B------:R-:W-:Y:S05]  /*01f0*/  @!P6 BRA `(.L_x_2) ;  /* 0xfffffffc00b4e947 */ /* 0x000fea000383ffff */
[----:B------:R-:W-:Y:S05]  /*0200*/  EXIT ;  /* 0x000000000000794d */ /* 0x000fea0003800000 */
.L_x_3:
[----:B------:R-:W-:-:S00]  /*0210*/  BRA `(.L_x_3) ;  /* 0xfffffffc00fc7947 */ /* 0x000fc0000383ffff */
[----:B------:R-:W-:-:S00]  /*0220*/  NOP ;  /* 0x0000000000007918 */ /* 0x000fc00000000000 */
        /* <DEDUP_REMOVED lines=13> */
.L_x_6:


//--------------------- .text._Z8setArrayPii      --------------------------
	.section	.text._Z8setArrayPii,"ax",@progbits
	.align	128
        .global         _Z8setArrayPii
        .type           _Z8setArrayPii,@function
        .size           _Z8setArrayPii,(.L_x_7 - _Z8setArrayPii)
        .other          _Z8setArrayPii,@"STO_CUDA_ENTRY STV_DEFAULT"
_Z8setArrayPii:
.text._Z8setArrayPii:
[----:B------:R-:W-:Y:S01]  /*0000*/  LDC R1, c[0x0][0x37c] ;  /* 0x0000df00ff017b82 */ /* 0x000fe20000000800 */
[----:B------:R-:W0:Y:S07]  /*0010*/  S2R R0, SR_TID.X ;  /* 0x0000000000007919 */ /* 0x000e2e0000002100 */
[----:B------:R-:W0:Y:S01]  /*0020*/  S2UR UR4, SR_CTAID.X ;  /* 0x00000000000479c3 */ /* 0x000e220000002500 */
[----:B------:R-:W1:Y:S07]  /*0030*/  LDCU UR5, c[0x0][0x388] ;  /* 0x00007100ff0577ac */ /* 0x000e6e0008000800 */
[----:B------:R-:W0:Y:S02]  /*0040*/  LDC R7, c[0x0][0x360] ;  /* 0x0000d800ff077b82 */ /* 0x000e240000000800 */
[----:B0-----:R-:W-:-:S05]  /*0050*/  IMAD R0, R7, UR4, R0 ;  /* 0x0000000407007c24 */ /* 0x001fca000f8e0200 */
[----:B-1----:R-:W-:-:S13]  /*0060*/  ISETP.GE.AND P0, PT, R0, UR5, PT ;  /* 0x0000000500007c0c */ /* 0x002fda000bf06270 */
[----:B------:R-:W-:Y:S05]  /*0070*/  @P0 EXIT ;  /* 0x000000000000094d */ /* 0x000fea0003800000 */
[----:B------:R-:W0:Y:S01]  /*0080*/  LDC.64 R4, c[0x0][0x380] ;  /* 0x0000e000ff047b82 */ /* 0x000e220000000a00 */
[----:B------:R-:W1:Y:S01]  /*0090*/  LDCU UR4, c[0x0][0x370] ;  /* 0x00006e00ff0477ac */ /* 0x000e620008000800 */
[----:B------:R-:W2:Y:S01]  /*00a0*/  LDCU.64 UR6, c[0x0][0x358] ;  /* 0x00006b00ff0677ac */ /* 0x000ea20008000a00 */
[----:B-1----:R-:W-:-:S07]  /*00b0*/  IMAD R7, R7, UR4, RZ ;  /* 0x0000000407077c24 */ /* 0x002fce000f8e02ff */
.L_x_4:
[----:B0-----:R-:W-:-:S05]  /*00c0*/  IMAD.WIDE R2, R0, 0x4, R4 ;  /* 0x0000000400027825 */ /* 0x001fca00078e0204 */
[----:B--2---:R0:W-:Y:S02]  /*00d0*/  STG.E desc[UR6][R2.64], R0 ;  /* 0x0000000002007986 */ /* 0x0041e4000c101906 */
[----:B0-----:R-:W-:-:S04]  /*00e0*/  IADD3 R0, PT, PT, R7, R0, RZ ;  /* 0x0000000007007210 */ /* 0x001fc80007ffe0ff */
[----:B------:R-:W-:-:S13]  /*00f0*/  ISETP.GE.AND P0, PT, R0, UR5, PT ;  /* 0x0000000500007c0c */ /* 0x000fda000bf06270 */
[----:B------:R-:W-:Y:S05]  /*0100*/  @!P0 BRA `(.L_x_4) ;  /* 0xfffffffc00ec8947 */ /* 0x000fea000383ffff */
[----:B------:R-:W-:Y:S05]  /*0110*/  EXIT ;  /* 0x000000000000794d */ /* 0x000fea0003800000 */
.L_x_5:
        /* <DEDUP_REMOVED lines=14> */
.L_x_7:


//--------------------- .nv.global.init           --------------------------
	.section	.nv.global.init,"aw",@progbits
.nv.global.init:
	.type		$str,@object
	.size		$str,(.L_0 - $str)
$str:
        /*0000*/ 	.byte	0x46, 0x6f, 0x75, 0x6e, 0x64, 0x0a, 0x00
.L_0:


//--------------------- .nv.shared.reserved.0     --------------------------
	.section	.nv.shared.reserved.0,"aw",@nobits
	.weak		__nv_reservedSMEM_offset_0_alias
	.size		__nv_reservedSMEM_offset_0_alias, 0, 64
	.other		__nv_reservedSMEM_offset_0_alias,@"STO_CUDA_RESERVED_SHARED STV_DEFAULT"
__nv_reservedSMEM_offset_0_alias:
	.zero		0
	.zero		64


//--------------------- .nv.constant0._Z6searchPiii --------------------------
	.section	.nv.constant0._Z6searchPiii,"a",@progbits
	.sectionflags	@""
	.align	4
.nv.constant0._Z6searchPiii:
	.zero		912


//--------------------- .nv.constant0._Z8setArrayPii --------------------------
	.section	.nv.constant0._Z8setArrayPii,"a",@progbits
	.sectionflags	@""
	.align	4
.nv.constant0._Z8setArrayPii:
	.zero		908


//--------------------- SYMBOLS --------------------------

	.type		.nv.reservedSmem.offset0,@object
	.size		.nv.reservedSmem.offset0,0x4
	.type		vprintf,@function
